//
// Generated by NVIDIA NVVM Compiler
//
// Compiler Build ID: CL-36424714
// Cuda compilation tools, release 13.0, V13.0.88
// Based on NVVM 20.0.0
//

.version 9.0
.target sm_100
.address_size 64

	// .globl	_Z10updateListPiiiiii
.extern .shared .align 16 .b8 DS[];

.visible .entry _Z10updateListPiiiiii(
	.param .u64 .ptr .align 1 _Z10updateListPiiiiii_param_0,
	.param .u32 _Z10updateListPiiiiii_param_1,
	.param .u32 _Z10updateListPiiiiii_param_2,
	.param .u32 _Z10updateListPiiiiii_param_3,
	.param .u32 _Z10updateListPiiiiii_param_4,
	.param .u32 _Z10updateListPiiiiii_param_5
)
{
	.reg .pred 	%p<24>;
	.reg .b32 	%r<139>;
	.reg .b64 	%rd<9>;
	.reg .b64 	%fd<13>;

	ld.param.u64 	%rd2, [_Z10updateListPiiiiii_param_0];
	ld.param.u32 	%r44, [_Z10updateListPiiiiii_param_1];
	ld.param.u32 	%r45, [_Z10updateListPiiiiii_param_2];
	ld.param.u32 	%r46, [_Z10updateListPiiiiii_param_3];
	ld.param.u32 	%r47, [_Z10updateListPiiiiii_param_5];
	setp.eq.s32 	%p1, %r47, 2;
	@%p1 bra 	$L__BB0_5;
	setp.ne.s32 	%p2, %r47, 1;
	mov.u32 	%r130, %r46;
	mov.u32 	%r131, %r46;
	@%p2 bra 	$L__BB0_6;
	mov.u32 	%r48, %ctaid.x;
	setp.ne.s32 	%p3, %r48, 1;
	@%p3 bra 	$L__BB0_4;
	mov.u32 	%r53, %ctaid.y;
	add.s32 	%r54, %r53, %r46;
	add.s32 	%r55, %r54, 1;
	cvt.rn.f64.s32 	%fd5, %r45;
	cvt.rn.f64.s32 	%fd6, %r44;
	div.rn.f64 	%fd7, %fd5, %fd6;
	cvt.rpi.f64.f64 	%fd8, %fd7;
	cvt.rzi.s32.f64 	%r56, %fd8;
	rem.u32 	%r130, %r55, %r56;
	mov.u32 	%r131, %r46;
	bra.uni 	$L__BB0_6;
$L__BB0_4:
	mov.u32 	%r49, %ctaid.y;
	add.s32 	%r50, %r49, %r46;
	add.s32 	%r51, %r50, 1;
	cvt.rn.f64.s32 	%fd1, %r45;
	cvt.rn.f64.s32 	%fd2, %r44;
	div.rn.f64 	%fd3, %fd1, %fd2;
	cvt.rpi.f64.f64 	%fd4, %fd3;
	cvt.rzi.s32.f64 	%r52, %fd4;
	rem.u32 	%r131, %r51, %r52;
	mov.u32 	%r130, %r46;
	bra.uni 	$L__BB0_6;
$L__BB0_5:
	mov.u32 	%r57, %ctaid.y;
	add.s32 	%r58, %r57, %r46;
	add.s32 	%r59, %r58, 1;
	cvt.rn.f64.s32 	%fd9, %r45;
	cvt.rn.f64.s32 	%fd10, %r44;
	div.rn.f64 	%fd11, %fd9, %fd10;
	cvt.rpi.f64.f64 	%fd12, %fd11;
	cvt.rzi.s32.f64 	%r60, %fd12;
	rem.u32 	%r130, %r59, %r60;
	mov.u32 	%r61, %ctaid.x;
	add.s32 	%r62, %r61, %r46;
	add.s32 	%r63, %r62, 1;
	rem.u32 	%r131, %r63, %r60;
$L__BB0_6:
	cvta.to.global.u64 	%rd3, %rd2;
	mul.lo.s32 	%r64, %r46, %r44;
	mov.u32 	%r65, %tid.y;
	mov.u32 	%r7, %tid.x;
	mad.lo.s32 	%r66, %r130, %r44, %r65;
	mad.lo.s32 	%r67, %r131, %r44, %r7;
	mul.lo.s32 	%r68, %r66, %r45;
	add.s32 	%r69, %r68, %r67;
	mul.wide.s32 	%rd4, %r69, 4;
	add.s64 	%rd1, %rd3, %rd4;
	ld.global.u32 	%r70, [%rd1];
	mad.lo.s32 	%r71, %r44, %r65, %r7;
	shl.b32 	%r72, %r71, 2;
	mov.u32 	%r73, DS;
	add.s32 	%r8, %r73, %r72;
	st.shared.u32 	[%r8], %r70;
	add.s32 	%r74, %r64, %r7;
	add.s32 	%r75, %r74, %r68;
	mul.wide.s32 	%rd5, %r75, 4;
	add.s64 	%rd6, %rd3, %rd5;
	ld.global.u32 	%r76, [%rd6];
	add.s32 	%r77, %r44, %r65;
	mul.lo.s32 	%r9, %r77, %r44;
	add.s32 	%r78, %r9, %r7;
	shl.b32 	%r79, %r78, 2;
	add.s32 	%r10, %r73, %r79;
	st.shared.u32 	[%r10], %r76;
	add.s32 	%r80, %r64, %r65;
	mad.lo.s32 	%r81, %r80, %r45, %r67;
	mul.wide.s32 	%rd7, %r81, 4;
	add.s64 	%rd8, %rd3, %rd7;
	ld.global.u32 	%r82, [%rd8];
	add.s32 	%r83, %r77, %r44;
	mad.lo.s32 	%r84, %r83, %r44, %r7;
	shl.b32 	%r85, %r84, 2;
	add.s32 	%r11, %r73, %r85;
	st.shared.u32 	[%r11], %r82;
	bar.sync 	0;
	setp.lt.s32 	%p4, %r44, 1;
	@%p4 bra 	$L__BB0_38;
	and.b32  	%r12, %r44, 3;
	setp.lt.u32 	%p5, %r44, 4;
	mov.b32 	%r135, 0;
	@%p5 bra 	$L__BB0_30;
	and.b32  	%r135, %r44, 2147483644;
	neg.s32 	%r134, %r135;
	shl.b32 	%r87, %r44, 3;
	or.b32  	%r88, %r87, 4;
	mul.lo.s32 	%r15, %r44, %r88;
	shl.b32 	%r89, %r7, 2;
	add.s32 	%r133, %r73, %r89;
	shl.b32 	%r17, %r44, 4;
	add.s32 	%r91, %r87, 8;
	mul.lo.s32 	%r18, %r44, %r91;
	add.s32 	%r92, %r87, 12;
	mul.lo.s32 	%r19, %r44, %r92;
	mul.lo.s32 	%r93, %r44, %r44;
	shl.b32 	%r20, %r93, 3;
	shl.b32 	%r94, %r9, 2;
	add.s32 	%r95, %r94, %r73;
	add.s32 	%r132, %r95, 8;
$L__BB0_9:
	ld.shared.u32 	%r96, [%r8];
	ld.shared.u32 	%r97, [%r132+-8];
	add.s32 	%r98, %r133, %r20;
	ld.shared.u32 	%r99, [%r98];
	add.s32 	%r25, %r99, %r97;
	setp.le.s32 	%p6, %r96, %r25;
	@%p6 bra 	$L__BB0_14;
	setp.ne.s32 	%p7, %r46, %r130;
	st.shared.u32 	[%r8], %r25;
	@%p7 bra 	$L__BB0_12;
	st.shared.u32 	[%r11], %r25;
$L__BB0_12:
	setp.ne.s32 	%p8, %r46, %r131;
	@%p8 bra 	$L__BB0_14;
	ld.shared.u32 	%r100, [%r8];
	st.shared.u32 	[%r10], %r100;
$L__BB0_14:
	bar.sync 	0;
	ld.shared.u32 	%r101, [%r8];
	ld.shared.u32 	%r102, [%r132+-4];
	add.s32 	%r103, %r133, %r15;
	ld.shared.u32 	%r104, [%r103];
	add.s32 	%r26, %r104, %r102;
	setp.le.s32 	%p9, %r101, %r26;
	@%p9 bra 	$L__BB0_19;
	setp.ne.s32 	%p10, %r46, %r130;
	st.shared.u32 	[%r8], %r26;
	@%p10 bra 	$L__BB0_17;
	st.shared.u32 	[%r11], %r26;
$L__BB0_17:
	setp.ne.s32 	%p11, %r46, %r131;
	@%p11 bra 	$L__BB0_19;
	ld.shared.u32 	%r105, [%r8];
	st.shared.u32 	[%r10], %r105;
$L__BB0_19:
	bar.sync 	0;
	ld.shared.u32 	%r106, [%r8];
	ld.shared.u32 	%r107, [%r132];
	add.s32 	%r108, %r133, %r18;
	ld.shared.u32 	%r109, [%r108];
	add.s32 	%r27, %r109, %r107;
	setp.le.s32 	%p12, %r106, %r27;
	@%p12 bra 	$L__BB0_24;
	setp.ne.s32 	%p13, %r46, %r130;
	st.shared.u32 	[%r8], %r27;
	@%p13 bra 	$L__BB0_22;
	st.shared.u32 	[%r11], %r27;
$L__BB0_22:
	setp.ne.s32 	%p14, %r46, %r131;
	@%p14 bra 	$L__BB0_24;
	ld.shared.u32 	%r110, [%r8];
	st.shared.u32 	[%r10], %r110;
$L__BB0_24:
	bar.sync 	0;
	ld.shared.u32 	%r111, [%r8];
	ld.shared.u32 	%r112, [%r132+4];
	add.s32 	%r113, %r133, %r19;
	ld.shared.u32 	%r114, [%r113];
	add.s32 	%r28, %r114, %r112;
	setp.le.s32 	%p15, %r111, %r28;
	@%p15 bra 	$L__BB0_29;
	setp.ne.s32 	%p16, %r46, %r130;
	st.shared.u32 	[%r8], %r28;
	@%p16 bra 	$L__BB0_27;
	st.shared.u32 	[%r11], %r28;
$L__BB0_27:
	setp.ne.s32 	%p17, %r46, %r131;
	@%p17 bra 	$L__BB0_29;
	ld.shared.u32 	%r115, [%r8];
	st.shared.u32 	[%r10], %r115;
$L__BB0_29:
	bar.sync 	0;
	add.s32 	%r134, %r134, 4;
	add.s32 	%r133, %r133, %r17;
	add.s32 	%r132, %r132, 16;
	setp.ne.s32 	%p18, %r134, 0;
	@%p18 bra 	$L__BB0_9;
$L__BB0_30:
	setp.eq.s32 	%p19, %r12, 0;
	@%p19 bra 	$L__BB0_38;
	shl.b32 	%r116, %r44, 1;
	add.s32 	%r117, %r135, %r116;
	mul.lo.s32 	%r118, %r44, %r117;
	shl.b32 	%r119, %r118, 2;
	shl.b32 	%r120, %r7, 2;
	add.s32 	%r121, %r119, %r120;
	add.s32 	%r138, %r73, %r121;
	shl.b32 	%r34, %r44, 2;
	add.s32 	%r123, %r135, %r9;
	shl.b32 	%r124, %r123, 2;
	add.s32 	%r137, %r73, %r124;
	neg.s32 	%r136, %r12;
$L__BB0_32:
	.pragma "nounroll";
	ld.shared.u32 	%r125, [%r8];
	ld.shared.u32 	%r126, [%r137];
	ld.shared.u32 	%r127, [%r138];
	add.s32 	%r40, %r127, %r126;
	setp.le.s32 	%p20, %r125, %r40;
	@%p20 bra 	$L__BB0_37;
	setp.ne.s32 	%p21, %r46, %r130;
	st.shared.u32 	[%r8], %r40;
	@%p21 bra 	$L__BB0_35;
	st.shared.u32 	[%r11], %r40;
$L__BB0_35:
	setp.ne.s32 	%p22, %r46, %r131;
	@%p22 bra 	$L__BB0_37;
	ld.shared.u32 	%r128, [%r8];
	st.shared.u32 	[%r10], %r128;
$L__BB0_37:
	bar.sync 	0;
	add.s32 	%r138, %r138, %r34;
	add.s32 	%r137, %r137, 4;
	add.s32 	%r136, %r136, 1;
	setp.ne.s32 	%p23, %r136, 0;
	@%p23 bra 	$L__BB0_32;
$L__BB0_38:
	ld.shared.u32 	%r129, [%r8];
	st.global.u32 	[%rd1], %r129;
	ret;

}


// ===== COMPILED SASS (sm_100) =====

	.target	sm_100

	.elftype	@"ET_EXEC"


//--------------------- .note.nv.tkinfo           --------------------------
	.section	.note.nv.tkinfo,"",@"SHT_NOTE"
	.sectionflags	@"SHF_NOTE_NV_TKINFO"
	.tkinfo
        /*0018*/ 	.word	0x00000002
        /*0030*/ 	.string	""
        /*0030*/ 	.string	"ptxas"
        /*0030*/ 	.string	"Cuda compilation tools, release 13.0, V13.0.88"
        /*0030*/ 	.string	"Build cuda_13.0.r13.0/compiler.36424714_0"
        /*0030*/ 	.string	"-arch sm_100 -m 64 "



//--------------------- .note.nv.cuinfo           --------------------------
	.section	.note.nv.cuinfo,"",@"SHT_NOTE"
	.sectionflags	@"SHF_NOTE_NV_CUINFO"
        /*0018*/ 	.short	0x0002
        /*001a*/ 	.short	0x0064
        /*001c*/ 	.short	0x0082
	.zero		2


//--------------------- .nv.info                  --------------------------
	.section	.nv.info,"",@"SHT_CUDA_INFO"
	.align	4


	//----- nvinfo : EIATTR_REGCOUNT
	.align		4
        /*0000*/ 	.byte	0x04, 0x2f
        /*0002*/ 	.short	(.L_1 - .L_0)
	.align		4
.L_0:
        /*0004*/ 	.word	index@(_Z10updateListPiiiiii)
        /*0008*/ 	.word	0x0000001c


	//----- nvinfo : EIATTR_FRAME_SIZE
	.align		4
.L_1:
        /*000c*/ 	.byte	0x04, 0x11
        /*000e*/ 	.short	(.L_3 - .L_2)
	.align		4
.L_2:
        /*0010*/ 	.word	index@($__internal_0_$__cuda_sm20_div_rn_f64_full)
        /*0014*/ 	.word	0x00000000


	//----- nvinfo : EIATTR_FRAME_SIZE
	.align		4
.L_3:
        /*0018*/ 	.byte	0x04, 0x11
        /*001a*/ 	.short	(.L_5 - .L_4)
	.align		4
.L_4:
        /*001c*/ 	.word	index@(_Z10updateListPiiiiii)
        /*0020*/ 	.word	0x00000000


	//----- nvinfo : EIATTR_MIN_STACK_SIZE
	.align		4
.L_5:
        /*0024*/ 	.byte	0x04, 0x12
        /*0026*/ 	.short	(.L_7 - .L_6)
	.align		4
.L_6:
        /*0028*/ 	.word	index@(_Z10updateListPiiiiii)
        /*002c*/ 	.word	0x00000000
.L_7:


//--------------------- .nv.compat                --------------------------
	.section	.nv.compat,"",@"SHT_CUDA_COMPAT_INFO"
	.align	4
        /*0000*/ 	.byte	0x02, 0x09, 0x00, 0x00, 0x02, 0x02, 0x01, 0x00, 0x02, 0x05, 0x05, 0x00, 0x03, 0x07, 0x01, 0x01
        /*0010*/ 	.byte	0x02, 0x03, 0x00, 0x00, 0x02, 0x06, 0x01, 0x00, 0x04, 0x0b, 0x08, 0x00, 0x01, 0x00, 0x00, 0x00
        /*0020*/ 	.byte	0x00, 0x00, 0x00, 0x00


//--------------------- .nv.info._Z10updateListPiiiiii --------------------------
	.section	.nv.info._Z10updateListPiiiiii,"",@"SHT_CUDA_INFO"
	.sectionflags	@""
	.align	4


	//----- nvinfo : EIATTR_CUDA_API_VERSION
	.align		4
        /*0000*/ 	.byte	0x04, 0x37
        /*0002*/ 	.short	(.L_9 - .L_8)
.L_8:
        /*0004*/ 	.word	0x00000082


	//----- nvinfo : EIATTR_KPARAM_INFO
	.align		4
.L_9:
        /*0008*/ 	.byte	0x04, 0x17
        /*000a*/ 	.short	(.L_11 - .L_10)
.L_10:
        /*000c*/ 	.word	0x00000000
        /*0010*/ 	.short	0x0005
        /*0012*/ 	.short	0x0018
        /*0014*/ 	.byte	0x00, 0xf0, 0x11, 0x00


	//----- nvinfo : EIATTR_KPARAM_INFO
	.align		4
.L_11:
        /*0018*/ 	.byte	0x04, 0x17
        /*001a*/ 	.short	(.L_13 - .L_12)
.L_12:
        /*001c*/ 	.word	0x00000000
        /*0020*/ 	.short	0x0004
        /*0022*/ 	.short	0x0014
        /*0024*/ 	.byte	0x00, 0xf0, 0x11, 0x00


	//----- nvinfo : EIATTR_KPARAM_INFO
	.align		4
.L_13:
        /*0028*/ 	.byte	0x04, 0x17
        /*002a*/ 	.short	(.L_15 - .L_14)
.L_14:
        /*002c*/ 	.word	0x00000000
        /*0030*/ 	.short	0x0003
        /*0032*/ 	.short	0x0010
        /*0034*/ 	.byte	0x00, 0xf0, 0x11, 0x00


	//----- nvinfo : EIATTR_KPARAM_INFO
	.align		4
.L_15:
        /*0038*/ 	.byte	0x04, 0x17
        /*003a*/ 	.short	(.L_17 - .L_16)
.L_16:
        /*003c*/ 	.word	0x00000000
        /*0040*/ 	.short	0x0002
        /*0042*/ 	.short	0x000c
        /*0044*/ 	.byte	0x00, 0xf0, 0x11, 0x00


	//----- nvinfo : EIATTR_KPARAM_INFO
	.align		4
.L_17:
        /*0048*/ 	.byte	0x04, 0x17
        /*004a*/ 	.short	(.L_19 - .L_18)
.L_18:
        /*004c*/ 	.word	0x00000000
        /*0050*/ 	.short	0x0001
        /*0052*/ 	.short	0x0008
        /*0054*/ 	.byte	0x00, 0xf0, 0x11, 0x00


	//----- nvinfo : EIATTR_KPARAM_INFO
	.align		4
.L_19:
        /*0058*/ 	.byte	0x04, 0x17
        /*005a*/ 	.short	(.L_21 - .L_20)
.L_20:
        /*005c*/ 	.word	0x00000000
        /*0060*/ 	.short	0x0000
        /*0062*/ 	.short	0x0000
        /*0064*/ 	.byte	0x00, 0xf5, 0x21, 0x00


	//----- nvinfo : EIATTR_SPARSE_MMA_MASK
	.align		4
.L_21:
        /*0068*/ 	.byte	0x03, 0x50
        /*006a*/ 	.short	0x0000


	//----- nvinfo : EIATTR_MAXREG_COUNT
	.align		4
        /*006c*/ 	.byte	0x03, 0x1b
        /*006e*/ 	.short	0x00ff


	//----- nvinfo : EIATTR_NUM_BARRIERS
	.align		4
        /*0070*/ 	.byte	0x02, 0x4c
        /*0072*/ 	.byte	0x01
	.zero		1


	//----- nvinfo : EIATTR_MERCURY_ISA_VERSION
	.align		4
        /*0074*/ 	.byte	0x03, 0x5f
        /*0076*/ 	.short	0x0101


	//----- nvinfo : EIATTR_VRC_CTA_INIT_COUNT
	.align		4
        /*0078*/ 	.byte	0x02, 0x4a
	.zero		1
	.zero		1


	//----- nvinfo : EIATTR_EXIT_INSTR_OFFSETS
	.align		4
        /*007c*/ 	.byte	0x04, 0x1c
        /*007e*/ 	.short	(.L_23 - .L_22)


	//   ....[0]....
.L_22:
        /*0080*/ 	.word	0x00001300


	//----- nvinfo : EIATTR_CRS_STACK_SIZE
	.align		4
.L_23:
        /*0084*/ 	.byte	0x04, 0x1e
        /*0086*/ 	.short	(.L_25 - .L_24)
.L_24:
        /*0088*/ 	.word	0x00000000


	//----- nvinfo : EIATTR_CBANK_PARAM_SIZE
	.align		4
.L_25:
        /*008c*/ 	.byte	0x03, 0x19
        /*008e*/ 	.short	0x001c


	//----- nvinfo : EIATTR_PARAM_CBANK
	.align		4
        /*0090*/ 	.byte	0x04, 0x0a
        /*0092*/ 	.short	(.L_27 - .L_26)
	.align		4
.L_26:
        /*0094*/ 	.word	index@(.nv.constant0._Z10updateListPiiiiii)
        /*0098*/ 	.short	0x0380
        /*009a*/ 	.short	0x001c


	//----- nvinfo : EIATTR_SW_WAR
	.align		4
.L_27:
        /*009c*/ 	.byte	0x04, 0x36
        /*009e*/ 	.short	(.L_29 - .L_28)
.L_28:
        /*00a0*/ 	.word	0x00000008
.L_29:


//--------------------- .nv.callgraph             --------------------------
	.section	.nv.callgraph,"",@"SHT_CUDA_CALLGRAPH"
	.align	4
	.sectionentsize	8
	.align		4
        /*0000*/ 	.word	0x00000000
	.align		4
        /*0004*/ 	.word	0xffffffff
	.align		4
        /*0008*/ 	.word	0x00000000
	.align		4
        /*000c*/ 	.word	0xfffffffe
	.align		4
        /*0010*/ 	.word	0x00000000
	.align		4
        /*0014*/ 	.word	0xfffffffd
	.align		4
        /*0018*/ 	.word	0x00000000
	.align		4
        /*001c*/ 	.word	0xfffffffc


//--------------------- .text._Z10updateListPiiiiii --------------------------
	.section	.text._Z10updateListPiiiiii,"ax",@progbits
	.align	128
        .global         _Z10updateListPiiiiii
        .type           _Z10updateListPiiiiii,@function
        .size           _Z10updateListPiiiiii,(.L_x_26 - _Z10updateListPiiiiii)
        .other          _Z10updateListPiiiiii,@"STO_CUDA_ENTRY STV_DEFAULT"
_Z10updateListPiiiiii:
.text._Z10updateListPiiiiii:
[----:B------:R-:W-:Y:S01]  /*0000*/  LDC R1, c[0x0][0x37c] ;  /* 0x0000df00ff017b82 */ /* 0x000fe20000000800 */
[----:B------:R-:W0:Y:S01]  /*0010*/  LDCU UR4, c[0x0][0x398] ;  /* 0x00007300ff0477ac */ /* 0x000e220008000800 */
[----:B------:R-:W1:Y:S01]  /*0020*/  LDCU.64 UR6, c[0x0][0x358] ;  /* 0x00006b00ff0677ac */ /* 0x000e620008000a00 */
[----:B0-----:R-:W-:-:S09]  /*0030*/  UISETP.NE.AND UP0, UPT, UR4, 0x2, UPT ;  /* 0x000000020400788c */ /* 0x001fd2000bf05270 */
[----:B-1----:R-:W-:Y:S05]  /*0040*/  BRA.U !UP0, `(.L_x_0) ;  /* 0x0000000508747547 */ /* 0x002fea000b800000 */
[----:B------:R-:W0:Y:S01]  /*0050*/  LDCU UR5, c[0x0][0x390] ;  /* 0x00007200ff0577ac */ /* 0x000e220008000800 */
[----:B------:R-:W-:Y:S01]  /*0060*/  UISETP.NE.AND UP0, UPT, UR4, 0x1, UPT ;  /* 0x000000010400788c */ /* 0x000fe2000bf05270 */
[----:B0-----:R-:W-:Y:S02]  /*0070*/  IMAD.U32 R0, RZ, RZ, UR5 ;  /* 0x00000005ff007e24 */ /* 0x001fe4000f8e00ff */
[----:B------:R-:W-:-:S06]  /*0080*/  IMAD.U32 R4, RZ, RZ, UR5 ;  /* 0x00000005ff047e24 */ /* 0x000fcc000f8e00ff */
[----:B------:R-:W-:Y:S05]  /*0090*/  BRA.U UP0, `(.L_x_1) ;  /* 0x0000000900307547 */ /* 0x000fea000b800000 */
[----:B------:R-:W0:Y:S02]  /*00a0*/  S2UR UR4, SR_CTAID.X ;  /* 0x00000000000479c3 */ /* 0x000e240000002500 */
[----:B0-----:R-:W-:-:S09]  /*00b0*/  UISETP.NE.AND UP0, UPT, UR4, 0x1, UPT ;  /* 0x000000010400788c */ /* 0x001fd2000bf05270 */
[----:B------:R-:W-:Y:S05]  /*00c0*/  BRA.U UP0, `(.L_x_2) ;  /* 0x0000000100a87547 */ /* 0x000fea000b800000 */
[----:B------:R-:W0:Y:S01]  /*00d0*/  LDCU.64 UR4, c[0x0][0x388] ;  /* 0x00007100ff0477ac */ /* 0x000e220008000a00 */
[----:B------:R-:W-:Y:S01]  /*00e0*/  IMAD.MOV.U32 R2, RZ, RZ, 0x1 ;  /* 0x00000001ff027424 */ /* 0x000fe200078e00ff */
[----:B------:R-:W1:Y:S01]  /*00f0*/  S2R R0, SR_CTAID.Y ;  /* 0x0000000000007919 */ /* 0x000e620000002600 */
[----:B------:R-:W1:Y:S01]  /*0100*/  LDC R13, c[0x0][0x390] ;  /* 0x0000e400ff0d7b82 */ /* 0x000e620000000800 */
[----:B0-----:R-:W0:Y:S08]  /*0110*/  I2F.F64 R4, UR4 ;  /* 0x0000000400047d12 */ /* 0x001e300008201c00 */
[----:B------:R-:W2:Y:S08]  /*0120*/  I2F.F64 R8, UR5 ;  /* 0x0000000500087d12 */ /* 0x000eb00008201c00 */
[----:B0-----:R-:W0:Y:S01]  /*0130*/  MUFU.RCP64H R3, R5 ;  /* 0x0000000500037308 */ /* 0x001e220000001800 */
[----:B-1----:R-:W-:Y:S01]  /*0140*/  IMAD.X R0, R0, 0x1, R13, PT ;  /* 0x0000000100007824 */ /* 0x002fe200038e060d */
[----:B--2---:R-:W-:Y:S01]  /*0150*/  FSETP.GEU.AND P1, PT, |R9|, 6.5827683646048100446e-37, PT ;  /* 0x036000000900780b */ /* 0x004fe20003f2e200 */
[----:B0-----:R-:W-:-:S08]  /*0160*/  DFMA R6, -R4, R2, 1 ;  /* 0x3ff000000406742b */ /* 0x001fd00000000102 */
[----:B------:R-:W-:-:S08]  /*0170*/  DFMA R6, R6, R6, R6 ;  /* 0x000000060606722b */ /* 0x000fd00000000006 */
[----:B------:R-:W-:-:S08]  /*0180*/  DFMA R6, R2, R6, R2 ;  /* 0x000000060206722b */ /* 0x000fd00000000002 */
[----:B------:R-:W-:-:S08]  /*0190*/  DFMA R2, -R4, R6, 1 ;  /* 0x3ff000000402742b */ /* 0x000fd00000000106 */
[----:B------:R-:W-:-:S08]  /*01a0*/  DFMA R2, R6, R2, R6 ;  /* 0x000000020602722b */ /* 0x000fd00000000006 */
[----:B------:R-:W-:-:S08]  /*01b0*/  DMUL R6, R8, R2 ;  /* 0x0000000208067228 */ /* 0x000fd00000000000 */
[----:B------:R-:W-:-:S08]  /*01c0*/  DFMA R10, -R4, R6, R8 ;  /* 0x00000006040a722b */ /* 0x000fd00000000108 */
[----:B------:R-:W-:-:S10]  /*01d0*/  DFMA R2, R2, R10, R6 ;  /* 0x0000000a0202722b */ /* 0x000fd40000000006 */
[----:B------:R-:W-:-:S05]  /*01e0*/  FFMA R6, RZ, R5, R3 ;  /* 0x00000005ff067223 */ /* 0x000fca0000000003 */
[----:B------:R-:W-:-:S13]  /*01f0*/  FSETP.GT.AND P0, PT, |R6|, 1.469367938527859385e-39, PT ;  /* 0x001000000600780b */ /* 0x000fda0003f04200 */
[----:B------:R-:W-:Y:S05]  /*0200*/  @P0 BRA P1, `(.L_x_3) ;  /* 0x0000000000080947 */ /* 0x000fea0000800000 */
[----:B------:R-:W-:-:S07]  /*0210*/  MOV R10, 0x230 ;  /* 0x00000230000a7802 */ /* 0x000fce0000000f00 */
[----:B------:R-:W-:Y:S05]  /*0220*/  CALL.REL.NOINC `($__internal_0_$__cuda_sm20_div_rn_f64_full) ;  /* 0x0000001000387944 */ /* 0x000fea0003c00000 */
.L_x_3:
[----:B------:R-:W0:Y:S08]  /*0230*/  F2I.F64.CEIL R3, R2 ;  /* 0x0000000200037311 */ /* 0x000e300000309100 */
[----:B0-----:R-:W0:Y:S01]  /*0240*/  I2F.U32.RP R6, R3 ;  /* 0x0000000300067306 */ /* 0x001e220000209000 */
[----:B------:R-:W-:Y:S01]  /*0250*/  IMAD.MOV R7, RZ, RZ, -R3 ;  /* 0x000000ffff077224 */ /* 0x000fe200078e0a03 */
[----:B------:R-:W-:-:S06]  /*0260*/  ISETP.NE.U32.AND P1, PT, R3, RZ, PT ;  /* 0x000000ff0300720c */ /* 0x000fcc0003f25070 */
[----:B0-----:R-:W0:Y:S02]  /*0270*/  MUFU.RCP R6, R6 ;  /* 0x0000000600067308 */ /* 0x001e240000001000 */
[----:B0-----:R-:W-:-:S06]  /*0280*/  VIADD R4, R6, 0xffffffe ;  /* 0x0ffffffe06047836 */ /* 0x001fcc0000000000 */
[----:B------:R0:W1:Y:S02]  /*0290*/  F2I.FTZ.U32.TRUNC.NTZ R5, R4 ;  /* 0x0000000400057305 */ /* 0x000064000021f000 */
[----:B0-----:R-:W-:Y:S02]  /*02a0*/  IMAD.MOV.U32 R4, RZ, RZ, RZ ;  /* 0x000000ffff047224 */ /* 0x001fe400078e00ff */
[----:B-1----:R-:W-:-:S04]  /*02b0*/  IMAD R7, R7, R5, RZ ;  /* 0x0000000507077224 */ /* 0x002fc800078e02ff */
[----:B------:R-:W-:Y:S02]  /*02c0*/  IMAD.HI.U32 R5, R5, R7, R4 ;  /* 0x0000000705057227 */ /* 0x000fe400078e0004 */
[----:B------:R-:W0:Y:S04]  /*02d0*/  LDC R4, c[0x0][0x390] ;  /* 0x0000e400ff047b82 */ /* 0x000e280000000800 */
[----:B------:R-:W-:-:S05]  /*02e0*/  IMAD.HI.U32 R5, R5, R0, RZ ;  /* 0x0000000005057227 */ /* 0x000fca00078e00ff */
[----:B------:R-:W-:-:S05]  /*02f0*/  IADD3 R5, PT, PT, -R5, RZ, RZ ;  /* 0x000000ff05057210 */ /* 0x000fca0007ffe1ff */
[----:B------:R-:W-:-:S05]  /*0300*/  IMAD R0, R3, R5, R0 ;  /* 0x0000000503007224 */ /* 0x000fca00078e0200 */
[----:B------:R-:W-:-:S13]  /*0310*/  ISETP.GE.U32.AND P0, PT, R0, R3, PT ;  /* 0x000000030000720c */ /* 0x000fda0003f06070 */
[----:B------:R-:W-:-:S05]  /*0320*/  @P0 IMAD.IADD R0, R0, 0x1, -R3 ;  /* 0x0000000100000824 */ /* 0x000fca00078e0a03 */
[----:B------:R-:W-:-:S13]  /*0330*/  ISETP.GE.U32.AND P0, PT, R0, R3, PT ;  /* 0x000000030000720c */ /* 0x000fda0003f06070 */
[----:B------:R-:W-:Y:S01]  /*0340*/  @P0 IMAD.IADD R0, R0, 0x1, -R3 ;  /* 0x0000000100000824 */ /* 0x000fe200078e0a03 */
[----:B------:R-:W-:Y:S01]  /*0350*/  @!P1 LOP3.LUT R0, RZ, R3, RZ, 0x33, !PT ;  /* 0x00000003ff009212 */ /* 0x000fe200078e33ff */
[----:B0-----:R-:W-:Y:S06]  /*0360*/  BRA `(.L_x_1) ;  /* 0x00000004007c7947 */ /* 0x001fec0003800000 */
.L_x_2:
        /* <DEDUP_REMOVED lines=22> */
.L_x_4:
        /* <DEDUP_REMOVED lines=9> */
[----:B------:R-:W-:-:S06]  /*0560*/  IMAD.HI.U32 R5, R5, R7, R4 ;  /* 0x0000000705057227 */ /* 0x000fcc00078e0004 */
[----:B------:R-:W-:-:S05]  /*0570*/  IMAD.HI.U32 R5, R5, R0, RZ ;  /* 0x0000000005057227 */ /* 0x000fca00078e00ff */
[----:B------:R-:W-:-:S05]  /*0580*/  IADD3 R5, PT, PT, -R5, RZ, RZ ;  /* 0x000000ff05057210 */ /* 0x000fca0007ffe1ff */
[----:B------:R-:W-:Y:S02]  /*0590*/  IMAD R2, R3, R5, R0 ;  /* 0x0000000503027224 */ /* 0x000fe400078e0200 */
[----:B------:R-:W0:Y:S03]  /*05a0*/  LDC R0, c[0x0][0x390] ;  /* 0x0000e400ff007b82 */ /* 0x000e260000000800 */
[----:B------:R-:W-:-:S13]  /*05b0*/  ISETP.GE.U32.AND P0, PT, R2, R3, PT ;  /* 0x000000030200720c */ /* 0x000fda0003f06070 */
[----:B------:R-:W-:-:S05]  /*05c0*/  @P0 IMAD.IADD R2, R2, 0x1, -R3 ;  /* 0x0000000102020824 */ /* 0x000fca00078e0a03 */
[----:B------:R-:W-:-:S13]  /*05d0*/  ISETP.GE.U32.AND P0, PT, R2, R3, PT ;  /* 0x000000030200720c */ /* 0x000fda0003f06070 */
[----:B------:R-:W-:Y:S01]  /*05e0*/  @P0 IMAD.IADD R2, R2, 0x1, -R3 ;  /* 0x0000000102020824 */ /* 0x000fe200078e0a03 */
[----:B------:R-:W-:-:S05]  /*05f0*/  @!P1 LOP3.LUT R2, RZ, R3, RZ, 0x33, !PT ;  /* 0x00000003ff029212 */ /* 0x000fca00078e33ff */
[----:B------:R-:W-:Y:S01]  /*0600*/  IMAD.MOV.U32 R4, RZ, RZ, R2 ;  /* 0x000000ffff047224 */ /* 0x000fe200078e0002 */
[----:B------:R-:W-:Y:S06]  /*0610*/  BRA `(.L_x_1) ;  /* 0x0000000000d07947 */ /* 0x000fec0003800000 */
.L_x_0:
        /* <DEDUP_REMOVED lines=22> */
.L_x_5:
[----:B------:R-:W0:Y:S01]  /*0780*/  F2I.F64.CEIL R3, R2 ;  /* 0x0000000200037311 */ /* 0x000e220000309100 */
[----:B------:R-:W1:Y:S01]  /*0790*/  S2R R8, SR_CTAID.X ;  /* 0x0000000000087919 */ /* 0x000e620000002500 */
[----:B------:R-:W1:Y:S06]  /*07a0*/  LDC R9, c[0x0][0x390] ;  /* 0x0000e400ff097b82 */ /* 0x000e6c0000000800 */
[----:B0-----:R-:W0:Y:S01]  /*07b0*/  I2F.U32.RP R6, R3 ;  /* 0x0000000300067306 */ /* 0x001e220000209000 */
[----:B------:R-:W-:-:S07]  /*07c0*/  IMAD.MOV R7, RZ, RZ, -R3 ;  /* 0x000000ffff077224 */ /* 0x000fce00078e0a03 */
[----:B0-----:R-:W0:Y:S01]  /*07d0*/  MUFU.RCP R6, R6 ;  /* 0x0000000600067308 */ /* 0x001e220000001000 */
[----:B-1----:R-:W-:Y:S02]  /*07e0*/  IMAD.X R8, R8, 0x1, R9, PT ;  /* 0x0000000108087824 */ /* 0x002fe400038e0609 */
[----:B0-----:R-:W-:-:S05]  /*07f0*/  VIADD R4, R6, 0xffffffe ;  /* 0x0ffffffe06047836 */ /* 0x001fca0000000000 */
[----:B------:R0:W1:Y:S02]  /*0800*/  F2I.FTZ.U32.TRUNC.NTZ R5, R4 ;  /* 0x0000000400057305 */ /* 0x000064000021f000 */
[----:B0-----:R-:W-:Y:S01]  /*0810*/  MOV R4, RZ ;  /* 0x000000ff00047202 */ /* 0x001fe20000000f00 */
[----:B-1----:R-:W-:-:S04]  /*0820*/  IMAD R7, R7, R5, RZ ;  /* 0x0000000507077224 */ /* 0x002fc800078e02ff */
[----:B------:R-:W-:-:S06]  /*0830*/  IMAD.HI.U32 R5, R5, R7, R4 ;  /* 0x0000000705057227 */ /* 0x000fcc00078e0004 */
[----:B------:R-:W-:-:S04]  /*0840*/  IMAD.HI.U32 R2, R5, R0, RZ ;  /* 0x0000000005027227 */ /* 0x000fc800078e00ff */
[----:B------:R-:W-:-:S04]  /*0850*/  IMAD.HI.U32 R5, R5, R8, RZ ;  /* 0x0000000805057227 */ /* 0x000fc800078e00ff */
[----:B------:R-:W-:Y:S02]  /*0860*/  IMAD.MOV R2, RZ, RZ, -R2 ;  /* 0x000000ffff027224 */ /* 0x000fe400078e0a02 */
[----:B------:R-:W-:Y:S02]  /*0870*/  IMAD.MOV R5, RZ, RZ, -R5 ;  /* 0x000000ffff057224 */ /* 0x000fe400078e0a05 */
[C---:B------:R-:W-:Y:S02]  /*0880*/  IMAD R0, R3.reuse, R2, R0 ;  /* 0x0000000203007224 */ /* 0x040fe400078e0200 */
[----:B------:R-:W-:Y:S01]  /*0890*/  IMAD R4, R3, R5, R8 ;  /* 0x0000000503047224 */ /* 0x000fe200078e0208 */
[-C--:B------:R-:W-:Y:S02]  /*08a0*/  LOP3.LUT R5, RZ, R3.reuse, RZ, 0x33, !PT ;  /* 0x00000003ff057212 */ /* 0x080fe400078e33ff */
[-C--:B------:R-:W-:Y:S02]  /*08b0*/  ISETP.GE.U32.AND P0, PT, R0, R3.reuse, PT ;  /* 0x000000030000720c */ /* 0x080fe40003f06070 */
[----:B------:R-:W-:-:S11]  /*08c0*/  ISETP.GE.U32.AND P1, PT, R4, R3, PT ;  /* 0x000000030400720c */ /* 0x000fd60003f26070 */
[--C-:B------:R-:W-:Y:S02]  /*08d0*/  @P0 IMAD.IADD R0, R0, 0x1, -R3.reuse ;  /* 0x0000000100000824 */ /* 0x100fe400078e0a03 */
[----:B------:R-:W-:Y:S01]  /*08e0*/  @P1 IMAD.IADD R4, R4, 0x1, -R3 ;  /* 0x0000000104041824 */ /* 0x000fe200078e0a03 */
[----:B------:R-:W-:Y:S02]  /*08f0*/  ISETP.NE.U32.AND P1, PT, R3, RZ, PT ;  /* 0x000000ff0300720c */ /* 0x000fe40003f25070 */
[-C--:B------:R-:W-:Y:S02]  /*0900*/  ISETP.GE.U32.AND P0, PT, R0, R3.reuse, PT ;  /* 0x000000030000720c */ /* 0x080fe40003f06070 */
[----:B------:R-:W-:-:S11]  /*0910*/  ISETP.GE.U32.AND P2, PT, R4, R3, PT ;  /* 0x000000030400720c */ /* 0x000fd60003f46070 */
[--C-:B------:R-:W-:Y:S02]  /*0920*/  @P0 IMAD.IADD R0, R0, 0x1, -R3.reuse ;  /* 0x0000000100000824 */ /* 0x100fe400078e0a03 */
[----:B------:R-:W-:-:S03]  /*0930*/  @P2 IMAD.IADD R4, R4, 0x1, -R3 ;  /* 0x0000000104042824 */ /* 0x000fc600078e0a03 */
[C---:B------:R-:W-:Y:S02]  /*0940*/  SEL R0, R5.reuse, R0, !P1 ;  /* 0x0000000005007207 */ /* 0x040fe40004800000 */
[----:B------:R-:W-:-:S07]  /*0950*/  SEL R4, R5, R4, !P1 ;  /* 0x0000000405047207 */ /* 0x000fce0004800000 */
.L_x_1:
[----:B------:R-:W0:Y:S01]  /*0960*/  S2R R15, SR_TID.Y ;  /* 0x00000000000f7919 */ /* 0x000e220000002200 */
[----:B------:R-:W1:Y:S01]  /*0970*/  LDCU.64 UR8, c[0x0][0x388] ;  /* 0x00007100ff0877ac */ /* 0x000e620008000a00 */
[----:B------:R-:W2:Y:S01]  /*0980*/  LDC.64 R8, c[0x0][0x380] ;  /* 0x0000e000ff087b82 */ /* 0x000ea20000000a00 */
[----:B------:R-:W3:Y:S01]  /*0990*/  S2R R5, SR_TID.X ;  /* 0x0000000000057919 */ /* 0x000ee20000002100 */
[----:B------:R-:W4:Y:S01]  /*09a0*/  LDCU UR4, c[0x0][0x390] ;  /* 0x00007200ff0477ac */ /* 0x000f220008000800 */
[----:B-1----:R-:W-:-:S05]  /*09b0*/  MOV R6, UR8 ;  /* 0x0000000800067c02 */ /* 0x002fca0008000f00 */
[-CC-:B0-----:R-:W-:Y:S02]  /*09c0*/  IMAD R2, R0, R6.reuse, R15.reuse ;  /* 0x0000000600027224 */ /* 0x181fe400078e020f */
[----:B----4-:R-:W-:Y:S02]  /*09d0*/  IMAD R10, R6, UR4, R15 ;  /* 0x00000004060a7c24 */ /* 0x010fe4000f8e020f */
[--C-:B---3--:R-:W-:Y:S02]  /*09e0*/  IMAD R3, R4, R6, R5.reuse ;  /* 0x0000000604037224 */ /* 0x108fe400078e0205 */
[----:B------:R-:W-:Y:S02]  /*09f0*/  IMAD R11, R6, UR4, R5 ;  /* 0x00000004060b7c24 */ /* 0x000fe4000f8e0205 */
[C---:B------:R-:W-:Y:S02]  /*0a00*/  IMAD R7, R2.reuse, UR9, R3 ;  /* 0x0000000902077c24 */ /* 0x040fe4000f8e0203 */
[----:B------:R-:W-:-:S02]  /*0a10*/  IMAD R11, R2, UR9, R11 ;  /* 0x00000009020b7c24 */ /* 0x000fc4000f8e020b */
[----:B------:R-:W-:Y:S02]  /*0a20*/  IMAD R13, R10, UR9, R3 ;  /* 0x000000090a0d7c24 */ /* 0x000fe4000f8e0203 */
[----:B--2---:R-:W-:-:S04]  /*0a30*/  IMAD.WIDE R2, R7, 0x4, R8 ;  /* 0x0000000407027825 */ /* 0x004fc800078e0208 */
[--C-:B------:R-:W-:Y:S01]  /*0a40*/  IMAD.WIDE R10, R11, 0x4, R8.reuse ;  /* 0x000000040b0a7825 */ /* 0x100fe200078e0208 */
[----:B------:R-:W2:Y:S03]  /*0a50*/  LDG.E R14, desc[UR6][R2.64] ;  /* 0x00000006020e7981 */ /* 0x000ea6000c1e1900 */
[----:B------:R-:W-:Y:S01]  /*0a60*/  IMAD.WIDE R12, R13, 0x4, R8 ;  /* 0x000000040d0c7825 */ /* 0x000fe200078e0208 */
[----:B------:R0:W3:Y:S05]  /*0a70*/  LDG.E R16, desc[UR6][R10.64] ;  /* 0x000000060a107981 */ /* 0x0000ea000c1e1900 */
[----:B------:R-:W4:Y:S01]  /*0a80*/  LDG.E R13, desc[UR6][R12.64] ;  /* 0x000000060c0d7981 */ /* 0x000f22000c1e1900 */
[----:B------:R-:W1:Y:S01]  /*0a90*/  S2UR UR5, SR_CgaCtaId ;  /* 0x00000000000579c3 */ /* 0x000e620000008800 */
[----:B------:R-:W-:Y:S01]  /*0aa0*/  IMAD.IADD R7, R15, 0x1, R6 ;  /* 0x000000010f077824 */ /* 0x000fe200078e0206 */
[----:B------:R-:W-:-:S03]  /*0ab0*/  UMOV UR4, 0x400 ;  /* 0x0000040000047882 */ /* 0x000fc60000000000 */
[C---:B------:R-:W-:Y:S02]  /*0ac0*/  IMAD.IADD R9, R7.reuse, 0x1, R6 ;  /* 0x0000000107097824 */ /* 0x040fe400078e0206 */
[-C--:B------:R-:W-:Y:S02]  /*0ad0*/  IMAD R8, R7, R6.reuse, RZ ;  /* 0x0000000607087224 */ /* 0x080fe400078e02ff */
[-CC-:B------:R-:W-:Y:S01]  /*0ae0*/  IMAD R7, R15, R6.reuse, R5.reuse ;  /* 0x000000060f077224 */ /* 0x180fe200078e0205 */
[----:B------:R-:W-:Y:S01]  /*0af0*/  ISETP.GE.AND P0, PT, R6, 0x1, PT ;  /* 0x000000010600780c */ /* 0x000fe20003f06270 */
[--C-:B------:R-:W-:Y:S02]  /*0b00*/  IMAD R15, R9, R6, R5.reuse ;  /* 0x00000006090f7224 */ /* 0x100fe400078e0205 */
[----:B------:R-:W-:Y:S01]  /*0b10*/  IMAD.IADD R9, R8, 0x1, R5 ;  /* 0x0000000108097824 */ /* 0x000fe200078e0205 */
[----:B-1----:R-:W-:-:S06]  /*0b20*/  ULEA UR4, UR5, UR4, 0x18 ;  /* 0x0000000405047291 */ /* 0x002fcc000f8ec0ff */
[----:B------:R-:W-:Y:S02]  /*0b30*/  LEA R7, R7, UR4, 0x2 ;  /* 0x0000000407077c11 */ /* 0x000fe4000f8e10ff */
[----:B------:R-:W-:Y:S02]  /*0b40*/  LEA R9, R9, UR4, 0x2 ;  /* 0x0000000409097c11 */ /* 0x000fe4000f8e10ff */
[----:B0-----:R-:W-:Y:S01]  /*0b50*/  LEA R10, R15, UR4, 0x2 ;  /* 0x000000040f0a7c11 */ /* 0x001fe2000f8e10ff */
[----:B--2---:R0:W-:Y:S04]  /*0b60*/  STS [R7], R14 ;  /* 0x0000000e07007388 */ /* 0x0041e80000000800 */
[----:B---3--:R0:W-:Y:S04]  /*0b70*/  STS [R9], R16 ;  /* 0x0000001009007388 */ /* 0x0081e80000000800 */
[----:B----4-:R0:W-:Y:S01]  /*0b80*/  STS [R10], R13 ;  /* 0x0000000d0a007388 */ /* 0x0101e20000000800 */
[----:B------:R-:W-:Y:S06]  /*0b90*/  BAR.SYNC.DEFER_BLOCKING 0x0 ;  /* 0x0000000000007b1d */ /* 0x000fec0000010000 */
[----:B------:R-:W-:Y:S05]  /*0ba0*/  @!P0 BRA `(.L_x_6) ;  /* 0x0000000400cc8947 */ /* 0x000fea0003800000 */
[C---:B------:R-:W-:Y:S01]  /*0bb0*/  ISETP.GE.U32.AND P0, PT, R6.reuse, 0x4, PT ;  /* 0x000000040600780c */ /* 0x040fe20003f06070 */
[----:B0-----:R-:W-:Y:S01]  /*0bc0*/  IMAD.MOV.U32 R13, RZ, RZ, RZ ;  /* 0x000000ffff0d7224 */ /* 0x001fe200078e00ff */
[----:B------:R-:W-:-:S11]  /*0bd0*/  LOP3.LUT R11, R6, 0x3, RZ, 0xc0, !PT ;  /* 0x00000003060b7812 */ /* 0x000fd600078ec0ff */
[----:B------:R-:W-:Y:S05]  /*0be0*/  @!P0 BRA `(.L_x_7) ;  /* 0x0000000400448947 */ /* 0x000fea0003800000 */
[----:B------:R-:W0:Y:S01]  /*0bf0*/  LDC R12, c[0x0][0x388] ;  /* 0x0000e200ff0c7b82 */ /* 0x000e220000000800 */
[C---:B------:R-:W-:Y:S01]  /*0c00*/  LOP3.LUT R13, R6.reuse, 0x7ffffffc, RZ, 0xc0, !PT ;  /* 0x7ffffffc060d7812 */ /* 0x040fe200078ec0ff */
[----:B------:R-:W-:Y:S01]  /*0c10*/  IMAD R14, R6, R6, RZ ;  /* 0x00000006060e7224 */ /* 0x000fe200078e02ff */
[----:B------:R-:W-:Y:S01]  /*0c20*/  LEA R16, R8, UR4, 0x2 ;  /* 0x0000000408107c11 */ /* 0x000fe2000f8e10ff */
[----:B------:R-:W1:Y:S01]  /*0c30*/  LDCU UR5, c[0x0][0x390] ;  /* 0x00007200ff0577ac */ /* 0x000e620008000800 */
[C---:B------:R-:W-:Y:S01]  /*0c40*/  LEA R15, R6.reuse, 0x4, 0x3 ;  /* 0x00000004060f7811 */ /* 0x040fe200078e18ff */
[----:B------:R-:W-:Y:S01]  /*0c50*/  IMAD.MOV R18, RZ, RZ, -R13 ;  /* 0x000000ffff127224 */ /* 0x000fe200078e0a0d */
[----:B------:R-:W-:Y:S01]  /*0c60*/  LEA R17, R6, 0x8, 0x3 ;  /* 0x0000000806117811 */ /* 0x000fe200078e18ff */
[----:B------:R-:W-:Y:S01]  /*0c70*/  VIADD R16, R16, 0x8 ;  /* 0x0000000810107836 */ /* 0x000fe20000000000 */
[----:B------:R-:W-:Y:S02]  /*0c80*/  LEA R19, R6, 0xc, 0x3 ;  /* 0x0000000c06137811 */ /* 0x000fe400078e18ff */
[----:B------:R-:W-:-:S07]  /*0c90*/  LEA R21, R5, UR4, 0x2 ;  /* 0x0000000405157c11 */ /* 0x000fce000f8e10ff */
.L_x_16:
[----:B------:R-:W-:Y:S01]  /*0ca0*/  LEA R22, R14, R21, 0x3 ;  /* 0x000000150e167211 */ /* 0x000fe200078e18ff */
[----:B0-----:R-:W-:Y:S01]  /*0cb0*/  LDS R20, [R16+-0x8] ;  /* 0xfffff80010147984 */ /* 0x001fe20000000800 */
[----:B------:R-:W-:Y:S03]  /*0cc0*/  BSSY.RECONVERGENT B0, `(.L_x_8) ;  /* 0x000000e000007945 */ /* 0x000fe60003800200 */
[----:B------:R-:W2:Y:S04]  /*0cd0*/  LDS R23, [R22] ;  /* 0x0000000016177984 */ /* 0x000ea80000000800 */
[----:B------:R-:W3:Y:S01]  /*0ce0*/  LDS R6, [R7] ;  /* 0x0000000007067984 */ /* 0x000ee20000000800 */
[----:B--2---:R-:W-:-:S05]  /*0cf0*/  IMAD.IADD R25, R20, 0x1, R23 ;  /* 0x0000000114197824 */ /* 0x004fca00078e0217 */
[----:B---3--:R-:W-:Y:S01]  /*0d00*/  ISETP.GT.AND P0, PT, R6, R25, PT ;  /* 0x000000190600720c */ /* 0x008fe20003f04270 */
[----:B0-----:R-:W-:-:S04]  /*0d10*/  IMAD.MOV.U32 R6, RZ, RZ, R12 ;  /* 0x000000ffff067224 */ /* 0x001fc800078e000c */
[----:B------:R-:W-:-:S08]  /*0d20*/  IMAD R23, R15, R6, R21 ;  /* 0x000000060f177224 */ /* 0x000fd000078e0215 */
[----:B------:R-:W-:Y:S05]  /*0d30*/  @!P0 BRA `(.L_x_9) ;  /* 0x0000000000188947 */ /* 0x000fea0003800000 */
[----:B-1----:R-:W-:Y:S01]  /*0d40*/  ISETP.NE.AND P0, PT, R0, UR5, PT ;  /* 0x0000000500007c0c */ /* 0x002fe2000bf05270 */
[----:B------:R-:W-:Y:S01]  /*0d50*/  STS [R7], R25 ;  /* 0x0000001907007388 */ /* 0x000fe20000000800 */
[----:B------:R-:W-:-:S11]  /*0d60*/  ISETP.NE.AND P1, PT, R4, UR5, PT ;  /* 0x0000000504007c0c */ /* 0x000fd6000bf25270 */
[----:B------:R-:W-:Y:S04]  /*0d70*/  @!P0 STS [R10], R25 ;  /* 0x000000190a008388 */ /* 0x000fe80000000800 */
[----:B------:R-:W0:Y:S04]  /*0d80*/  @!P1 LDS R20, [R7] ;  /* 0x0000000007149984 */ /* 0x000e280000000800 */
[----:B0-----:R0:W-:Y:S02]  /*0d90*/  @!P1 STS [R9], R20 ;  /* 0x0000001409009388 */ /* 0x0011e40000000800 */
.L_x_9:
[----:B-1----:R-:W-:Y:S05]  /*0da0*/  BSYNC.RECONVERGENT B0 ;  /* 0x0000000000007941 */ /* 0x002fea0003800200 */
.L_x_8:
[----:B------:R-:W-:Y:S01]  /*0db0*/  BAR.SYNC.DEFER_BLOCKING 0x0 ;  /* 0x0000000000007b1d */ /* 0x000fe20000010000 */
[----:B------:R-:W-:-:S05]  /*0dc0*/  IMAD R24, R17, R6, R21 ;  /* 0x0000000611187224 */ /* 0x000fca00078e0215 */
[----:B------:R-:W-:Y:S01]  /*0dd0*/  BSSY.RECONVERGENT B0, `(.L_x_10) ;  /* 0x000000d000007945 */ /* 0x000fe20003800200 */
[----:B------:R-:W-:Y:S04]  /*0de0*/  LDS R23, [R23] ;  /* 0x0000000017177984 */ /* 0x000fe80000000800 */
[----:B------:R-:W1:Y:S04]  /*0df0*/  LDS R22, [R16+-0x4] ;  /* 0xfffffc0010167984 */ /* 0x000e680000000800 */
[----:B0-----:R-:W0:Y:S01]  /*0e00*/  LDS R20, [R7] ;  /* 0x0000000007147984 */ /* 0x001e220000000800 */
[----:B-1----:R-:W-:-:S05]  /*0e10*/  IMAD.IADD R25, R22, 0x1, R23 ;  /* 0x0000000116197824 */ /* 0x002fca00078e0217 */
[----:B0-----:R-:W-:-:S13]  /*0e20*/  ISETP.GT.AND P0, PT, R20, R25, PT ;  /* 0x000000191400720c */ /* 0x001fda0003f04270 */
[----:B------:R-:W-:Y:S05]  /*0e30*/  @!P0 BRA `(.L_x_11) ;  /* 0x0000000000188947 */ /* 0x000fea0003800000 */
[----:B------:R-:W-:Y:S01]  /*0e40*/  ISETP.NE.AND P0, PT, R0, UR5, PT ;  /* 0x0000000500007c0c */ /* 0x000fe2000bf05270 */
[----:B------:R-:W-:Y:S01]  /*0e50*/  STS [R7], R25 ;  /* 0x0000001907007388 */ /* 0x000fe20000000800 */
[----:B------:R-:W-:-:S11]  /*0e60*/  ISETP.NE.AND P1, PT, R4, UR5, PT ;  /* 0x0000000504007c0c */ /* 0x000fd6000bf25270 */
[----:B------:R-:W-:Y:S04]  /*0e70*/  @!P0 STS [R10], R25 ;  /* 0x000000190a008388 */ /* 0x000fe80000000800 */
[----:B------:R-:W0:Y:S04]  /*0e80*/  @!P1 LDS R20, [R7] ;  /* 0x0000000007149984 */ /* 0x000e280000000800 */
[----:B0-----:R0:W-:Y:S02]  /*0e90*/  @!P1 STS [R9], R20 ;  /* 0x0000001409009388 */ /* 0x0011e40000000800 */
.L_x_11:
[----:B------:R-:W-:Y:S05]  /*0ea0*/  BSYNC.RECONVERGENT B0 ;  /* 0x0000000000007941 */ /* 0x000fea0003800200 */
.L_x_10:
[----:B------:R-:W-:Y:S06]  /*0eb0*/  BAR.SYNC.DEFER_BLOCKING 0x0 ;  /* 0x0000000000007b1d */ /* 0x000fec0000010000 */
[----:B------:R-:W-:Y:S01]  /*0ec0*/  BSSY.RECONVERGENT B0, `(.L_x_12) ;  /* 0x000000e000007945 */ /* 0x000fe20003800200 */
[----:B------:R-:W-:Y:S04]  /*0ed0*/  LDS R23, [R24] ;  /* 0x0000000018177984 */ /* 0x000fe80000000800 */
[----:B------:R-:W1:Y:S04]  /*0ee0*/  LDS R22, [R16] ;  /* 0x0000000010167984 */ /* 0x000e680000000800 */
[----:B0-----:R-:W0:Y:S01]  /*0ef0*/  LDS R20, [R7] ;  /* 0x0000000007147984 */ /* 0x001e220000000800 */
[----:B-1----:R-:W-:-:S02]  /*0f00*/  IMAD.IADD R25, R22, 0x1, R23 ;  /* 0x0000000116197824 */ /* 0x002fc400078e0217 */
[----:B------:R-:W-:-:S03]  /*0f10*/  IMAD R23, R19, R6, R21 ;  /* 0x0000000613177224 */ /* 0x000fc600078e0215 */
        /* <DEDUP_REMOVED lines=8> */
.L_x_13:
[----:B------:R-:W-:Y:S05]  /*0fa0*/  BSYNC.RECONVERGENT B0 ;  /* 0x0000000000007941 */ /* 0x000fea0003800200 */
.L_x_12:
[----:B------:R-:W-:Y:S01]  /*0fb0*/  BAR.SYNC.DEFER_BLOCKING 0x0 ;  /* 0x0000000000007b1d */ /* 0x000fe20000010000 */
[----:B------:R-:W-:-:S05]  /*0fc0*/  VIADD R18, R18, 0x4 ;  /* 0x0000000412127836 */ /* 0x000fca0000000000 */
[----:B------:R-:W-:Y:S01]  /*0fd0*/  BSSY.RECONVERGENT B0, `(.L_x_14) ;  /* 0x000000e000007945 */ /* 0x000fe20003800200 */
[----:B------:R-:W-:Y:S01]  /*0fe0*/  ISETP.NE.AND P0, PT, R18, RZ, PT ;  /* 0x000000ff1200720c */ /* 0x000fe20003f05270 */
[----:B------:R-:W-:Y:S04]  /*0ff0*/  LDS R23, [R23] ;  /* 0x0000000017177984 */ /* 0x000fe80000000800 */
[----:B------:R-:W1:Y:S04]  /*1000*/  LDS R22, [R16+0x4] ;  /* 0x0000040010167984 */ /* 0x000e680000000800 */
        /* <DEDUP_REMOVED lines=10> */
.L_x_15:
[----:B------:R-:W-:Y:S05]  /*10b0*/  BSYNC.RECONVERGENT B0 ;  /* 0x0000000000007941 */ /* 0x000fea0003800200 */
.L_x_14:
[----:B------:R-:W-:Y:S01]  /*10c0*/  BAR.SYNC.DEFER_BLOCKING 0x0 ;  /* 0x0000000000007b1d */ /* 0x000fe20000010000 */
[----:B------:R-:W-:Y:S01]  /*10d0*/  LEA R21, R6, R21, 0x4 ;  /* 0x0000001506157211 */ /* 0x000fe200078e20ff */
[----:B------:R-:W-:-:S04]  /*10e0*/  VIADD R16, R16, 0x10 ;  /* 0x0000001010107836 */ /* 0x000fc80000000000 */
[----:B------:R-:W-:Y:S05]  /*10f0*/  @P0 BRA `(.L_x_16) ;  /* 0xfffffff800e80947 */ /* 0x000fea000383ffff */
.L_x_7:
[----:B------:R-:W-:-:S13]  /*1100*/  ISETP.NE.AND P0, PT, R11, RZ, PT ;  /* 0x000000ff0b00720c */ /* 0x000fda0003f05270 */
[----:B------:R-:W-:Y:S05]  /*1110*/  @!P0 BRA `(.L_x_6) ;  /* 0x0000000000708947 */ /* 0x000fea0003800000 */
[----:B------:R-:W1:Y:S01]  /*1120*/  LDC R14, c[0x0][0x388] ;  /* 0x0000e200ff0e7b82 */ /* 0x000e620000000800 */
[--C-:B------:R-:W-:Y:S01]  /*1130*/  IMAD R12, R6, 0x2, R13.reuse ;  /* 0x00000002060c7824 */ /* 0x100fe200078e020d */
[----:B------:R-:W2:Y:S01]  /*1140*/  LDCU UR5, c[0x0][0x390] ;  /* 0x00007200ff0577ac */ /* 0x000ea20008000800 */
[----:B------:R-:W-:Y:S02]  /*1150*/  IMAD.IADD R8, R8, 0x1, R13 ;  /* 0x0000000108087824 */ /* 0x000fe400078e020d */
[----:B------:R-:W-:Y:S02]  /*1160*/  IMAD R5, R12, R6, R5 ;  /* 0x000000060c057224 */ /* 0x000fe400078e0205 */
[----:B------:R-:W-:Y:S01]  /*1170*/  IMAD.MOV R11, RZ, RZ, -R11 ;  /* 0x000000ffff0b7224 */ /* 0x000fe200078e0a0b */
[----:B------:R-:W-:Y:S02]  /*1180*/  LEA R8, R8, UR4, 0x2 ;  /* 0x0000000408087c11 */ /* 0x000fe4000f8e10ff */
[----:B------:R-:W-:-:S07]  /*1190*/  LEA R5, R5, UR4, 0x2 ;  /* 0x0000000405057c11 */ /* 0x000fce000f8e10ff */
.L_x_19:
[----:B------:R-:W-:Y:S01]  /*11a0*/  LDS R12, [R8] ;  /* 0x00000000080c7984 */ /* 0x000fe20000000800 */
[----:B------:R-:W-:Y:S03]  /*11b0*/  BSSY.RECONVERGENT B0, `(.L_x_17) ;  /* 0x000000c000007945 */ /* 0x000fe60003800200 */
[----:B---3--:R-:W3:Y:S04]  /*11c0*/  LDS R13, [R5] ;  /* 0x00000000050d7984 */ /* 0x008ee80000000800 */
[----:B------:R-:W4:Y:S01]  /*11d0*/  LDS R6, [R7] ;  /* 0x0000000007067984 */ /* 0x000f220000000800 */
[----:B---3--:R-:W-:-:S05]  /*11e0*/  IMAD.IADD R13, R12, 0x1, R13 ;  /* 0x000000010c0d7824 */ /* 0x008fca00078e020d */
[----:B----4-:R-:W-:-:S13]  /*11f0*/  ISETP.GT.AND P0, PT, R6, R13, PT ;  /* 0x0000000d0600720c */ /* 0x010fda0003f04270 */
[----:B------:R-:W-:Y:S05]  /*1200*/  @!P0 BRA `(.L_x_18) ;  /* 0x0000000000188947 */ /* 0x000fea0003800000 */
[----:B--2---:R-:W-:Y:S01]  /*1210*/  ISETP.NE.AND P0, PT, R0, UR5, PT ;  /* 0x0000000500007c0c */ /* 0x004fe2000bf05270 */
[----:B------:R-:W-:Y:S01]  /*1220*/  STS [R7], R13 ;  /* 0x0000000d07007388 */ /* 0x000fe20000000800 */
[----:B------:R-:W-:-:S11]  /*1230*/  ISETP.NE.AND P1, PT, R4, UR5, PT ;  /* 0x0000000504007c0c */ /* 0x000fd6000bf25270 */
[----:B------:R-:W-:Y:S04]  /*1240*/  @!P0 STS [R10], R13 ;  /* 0x0000000d0a008388 */ /* 0x000fe80000000800 */
[----:B------:R-:W2:Y:S04]  /*1250*/  @!P1 LDS R6, [R7] ;  /* 0x0000000007069984 */ /* 0x000ea80000000800 */
[----:B--2---:R3:W-:Y:S02]  /*1260*/  @!P1 STS [R9], R6 ;  /* 0x0000000609009388 */ /* 0x0047e40000000800 */
.L_x_18:
[----:B--2---:R-:W-:Y:S05]  /*1270*/  BSYNC.RECONVERGENT B0 ;  /* 0x0000000000007941 */ /* 0x004fea0003800200 */
.L_x_17:
[----:B------:R-:W-:Y:S01]  /*1280*/  VIADD R11, R11, 0x1 ;  /* 0x000000010b0b7836 */ /* 0x000fe20000000000 */
[----:B------:R-:W-:Y:S01]  /*1290*/  BAR.SYNC.DEFER_BLOCKING 0x0 ;  /* 0x0000000000007b1d */ /* 0x000fe20000010000 */
[----:B------:R-:W-:Y:S01]  /*12a0*/  IADD3 R8, PT, PT, R8, 0x4, RZ ;  /* 0x0000000408087810 */ /* 0x000fe20007ffe0ff */
[----:B-1----:R-:W-:Y:S02]  /*12b0*/  IMAD R5, R14, 0x4, R5 ;  /* 0x000000040e057824 */ /* 0x002fe400078e0205 */
[----:B------:R-:W-:-:S13]  /*12c0*/  ISETP.NE.AND P0, PT, R11, RZ, PT ;  /* 0x000000ff0b00720c */ /* 0x000fda0003f05270 */
[----:B------:R-:W-:Y:S05]  /*12d0*/  @P0 BRA `(.L_x_19) ;  /* 0xfffffffc00b00947 */ /* 0x000fea000383ffff */
.L_x_6:
[----:B0-----:R-:W0:Y:S04]  /*12e0*/  LDS R7, [R7] ;  /* 0x0000000007077984 */ /* 0x001e280000000800 */
[----:B0-----:R-:W-:Y:S01]  /*12f0*/  STG.E desc[UR6][R2.64], R7 ;  /* 0x0000000702007986 */ /* 0x001fe2000c101906 */
[----:B------:R-:W-:Y:S05]  /*1300*/  EXIT ;  /* 0x000000000000794d */ /* 0x000fea0003800000 */
        .weak           $__internal_0_$__cuda_sm20_div_rn_f64_full
        .type           $__internal_0_$__cuda_sm20_div_rn_f64_full,@function
        .size           $__internal_0_$__cuda_sm20_div_rn_f64_full,(.L_x_26 - $__internal_0_$__cuda_sm20_div_rn_f64_full)
$__internal_0_$__cuda_sm20_div_rn_f64_full:
[C---:B------:R-:W-:Y:S01]  /*1310*/  FSETP.GEU.AND P0, PT, |R5|.reuse, 1.469367938527859385e-39, PT ;  /* 0x001000000500780b */ /* 0x040fe20003f0e200 */
[----:B------:R-:W-:Y:S01]  /*1320*/  IMAD.MOV.U32 R12, RZ, RZ, 0x1 ;  /* 0x00000001ff0c7424 */ /* 0x000fe200078e00ff */
[C---:B------:R-:W-:Y:S01]  /*1330*/  LOP3.LUT R2, R5.reuse, 0x800fffff, RZ, 0xc0, !PT ;  /* 0x800fffff05027812 */ /* 0x040fe200078ec0ff */
[----:B------:R-:W-:Y:S01]  /*1340*/  IMAD.MOV.U32 R11, RZ, RZ, 0x1ca00000 ;  /* 0x1ca00000ff0b7424 */ /* 0x000fe200078e00ff */
[----:B------:R-:W-:Y:S02]  /*1350*/  LOP3.LUT R15, R5, 0x7ff00000, RZ, 0xc0, !PT ;  /* 0x7ff00000050f7812 */ /* 0x000fe400078ec0ff */
[----:B------:R-:W-:Y:S01]  /*1360*/  LOP3.LUT R3, R2, 0x3ff00000, RZ, 0xfc, !PT ;  /* 0x3ff0000002037812 */ /* 0x000fe200078efcff */
[----:B------:R-:W-:Y:S01]  /*1370*/  IMAD.MOV.U32 R2, RZ, RZ, R4 ;  /* 0x000000ffff027224 */ /* 0x000fe200078e0004 */
[----:B------:R-:W-:-:S04]  /*1380*/  LOP3.LUT R14, R9, 0x7ff00000, RZ, 0xc0, !PT ;  /* 0x7ff00000090e7812 */ /* 0x000fc800078ec0ff */
[----:B------:R-:W-:Y:S01]  /*1390*/  ISETP.GE.U32.AND P1, PT, R14, R15, PT ;  /* 0x0000000f0e00720c */ /* 0x000fe20003f26070 */
[----:B------:R-:W-:Y:S01]  /*13a0*/  @!P0 DMUL R2, R4, 8.98846567431157953865e+307 ;  /* 0x7fe0000004028828 */ /* 0x000fe20000000000 */
[----:B------:R-:W-:-:S05]  /*13b0*/  IMAD.MOV.U32 R21, RZ, RZ, R14 ;  /* 0x000000ffff157224 */ /* 0x000fca00078e000e */
[----:B------:R-:W0:Y:S02]  /*13c0*/  MUFU.RCP64H R13, R3 ;  /* 0x00000003000d7308 */ /* 0x000e240000001800 */
[----:B0-----:R-:W-:-:S08]  /*13d0*/  DFMA R6, R12, -R2, 1 ;  /* 0x3ff000000c06742b */ /* 0x001fd00000000802 */
[----:B------:R-:W-:-:S08]  /*13e0*/  DFMA R6, R6, R6, R6 ;  /* 0x000000060606722b */ /* 0x000fd00000000006 */
[----:B------:R-:W-:Y:S01]  /*13f0*/  DFMA R12, R12, R6, R12 ;  /* 0x000000060c0c722b */ /* 0x000fe2000000000c */
[----:B------:R-:W-:Y:S01]  /*1400*/  SEL R7, R11, 0x63400000, !P1 ;  /* 0x634000000b077807 */ /* 0x000fe20004800000 */
[----:B------:R-:W-:Y:S01]  /*1410*/  IMAD.MOV.U32 R6, RZ, RZ, R8 ;  /* 0x000000ffff067224 */ /* 0x000fe200078e0008 */
[----:B------:R-:W-:Y:S02]  /*1420*/  FSETP.GEU.AND P1, PT, |R9|, 1.469367938527859385e-39, PT ;  /* 0x001000000900780b */ /* 0x000fe40003f2e200 */
[----:B------:R-:W-:-:S03]  /*1430*/  LOP3.LUT R7, R7, 0x800fffff, R9, 0xf8, !PT ;  /* 0x800fffff07077812 */ /* 0x000fc600078ef809 */
[----:B------:R-:W-:-:S08]  /*1440*/  DFMA R16, R12, -R2, 1 ;  /* 0x3ff000000c10742b */ /* 0x000fd00000000802 */
[----:B------:R-:W-:Y:S01]  /*1450*/  DFMA R12, R12, R16, R12 ;  /* 0x000000100c0c722b */ /* 0x000fe2000000000c */
[----:B------:R-:W-:Y:S10]  /*1460*/  @P1 BRA `(.L_x_20) ;  /* 0x0000000000201947 */ /* 0x000ff40003800000 */
[----:B------:R-:W-:Y:S02]  /*1470*/  LOP3.LUT R17, R5, 0x7ff00000, RZ, 0xc0, !PT ;  /* 0x7ff0000005117812 */ /* 0x000fe400078ec0ff */
[----:B------:R-:W-:Y:S02]  /*1480*/  MOV R16, RZ ;  /* 0x000000ff00107202 */ /* 0x000fe40000000f00 */
[----:B------:R-:W-:-:S04]  /*1490*/  ISETP.GE.U32.AND P1, PT, R14, R17, PT ;  /* 0x000000110e00720c */ /* 0x000fc80003f26070 */
[----:B------:R-:W-:-:S04]  /*14a0*/  SEL R17, R11, 0x63400000, !P1 ;  /* 0x634000000b117807 */ /* 0x000fc80004800000 */
[----:B------:R-:W-:-:S04]  /*14b0*/  LOP3.LUT R17, R17, 0x80000000, R9, 0xf8, !PT ;  /* 0x8000000011117812 */ /* 0x000fc800078ef809 */
[----:B------:R-:W-:-:S06]  /*14c0*/  LOP3.LUT R17, R17, 0x100000, RZ, 0xfc, !PT ;  /* 0x0010000011117812 */ /* 0x000fcc00078efcff */
[----:B------:R-:W-:-:S10]  /*14d0*/  DFMA R6, R6, 2, -R16 ;  /* 0x400000000606782b */ /* 0x000fd40000000810 */
[----:B------:R-:W-:-:S07]  /*14e0*/  LOP3.LUT R21, R7, 0x7ff00000, RZ, 0xc0, !PT ;  /* 0x7ff0000007157812 */ /* 0x000fce00078ec0ff */
.L_x_20:
[----:B------:R-:W-:Y:S01]  /*14f0*/  IMAD.MOV.U32 R20, RZ, RZ, R15 ;  /* 0x000000ffff147224 */ /* 0x000fe200078e000f */
[----:B------:R-:W-:Y:S01]  /*1500*/  @!P0 LOP3.LUT R20, R3, 0x7ff00000, RZ, 0xc0, !PT ;  /* 0x7ff0000003148812 */ /* 0x000fe200078ec0ff */
[----:B------:R-:W-:Y:S01]  /*1510*/  VIADD R15, R21, 0xffffffff ;  /* 0xffffffff150f7836 */ /* 0x000fe20000000000 */
[----:B------:R-:W-:-:S03]  /*1520*/  DMUL R16, R12, R6 ;  /* 0x000000060c107228 */ /* 0x000fc60000000000 */
[----:B------:R-:W-:Y:S01]  /*1530*/  VIADD R22, R20, 0xffffffff ;  /* 0xffffffff14167836 */ /* 0x000fe20000000000 */
[----:B------:R-:W-:-:S04]  /*1540*/  ISETP.GT.U32.AND P0, PT, R15, 0x7feffffe, PT ;  /* 0x7feffffe0f00780c */ /* 0x000fc80003f04070 */
[----:B------:R-:W-:Y:S01]  /*1550*/  ISETP.GT.U32.OR P0, PT, R22, 0x7feffffe, P0 ;  /* 0x7feffffe1600780c */ /* 0x000fe20000704470 */
[----:B------:R-:W-:-:S08]  /*1560*/  DFMA R18, R16, -R2, R6 ;  /* 0x800000021012722b */ /* 0x000fd00000000006 */
[----:B------:R-:W-:-:S04]  /*1570*/  DFMA R12, R12, R18, R16 ;  /* 0x000000120c0c722b */ /* 0x000fc80000000010 */
[----:B------:R-:W-:Y:S07]  /*1580*/  @P0 BRA `(.L_x_21) ;  /* 0x00000000006c0947 */ /* 0x000fee0003800000 */
[----:B------:R-:W-:-:S04]  /*1590*/  LOP3.LUT R9, R5, 0x7ff00000, RZ, 0xc0, !PT ;  /* 0x7ff0000005097812 */ /* 0x000fc800078ec0ff */
[CC--:B------:R-:W-:Y:S02]  /*15a0*/  VIADDMNMX R8, R14.reuse, -R9.reuse, 0xb9600000, !PT ;  /* 0xb96000000e087446 */ /* 0x0c0fe40007800909 */
[----:B------:R-:W-:Y:S02]  /*15b0*/  ISETP.GE.U32.AND P0, PT, R14, R9, PT ;  /* 0x000000090e00720c */ /* 0x000fe40003f06070 */
[----:B------:R-:W-:Y:S02]  /*15c0*/  VIMNMX R8, PT, PT, R8, 0x46a00000, PT ;  /* 0x46a0000008087848 */ /* 0x000fe40003fe0100 */
[----:B------:R-:W-:-:S05]  /*15d0*/  SEL R11, R11, 0x63400000, !P0 ;  /* 0x634000000b0b7807 */ /* 0x000fca0004000000 */
[----:B------:R-:W-:Y:S02]  /*15e0*/  IMAD.IADD R11, R8, 0x1, -R11 ;  /* 0x00000001080b7824 */ /* 0x000fe400078e0a0b */
[----:B------:R-:W-:Y:S02]  /*15f0*/  IMAD.MOV.U32 R8, RZ, RZ, RZ ;  /* 0x000000ffff087224 */ /* 0x000fe400078e00ff */
[----:B------:R-:W-:-:S06]  /*1600*/  VIADD R9, R11, 0x7fe00000 ;  /* 0x7fe000000b097836 */ /* 0x000fcc0000000000 */
[----:B------:R-:W-:-:S10]  /*1610*/  DMUL R14, R12, R8 ;  /* 0x000000080c0e7228 */ /* 0x000fd40000000000 */
[----:B------:R-:W-:-:S13]  /*1620*/  FSETP.GTU.AND P0, PT, |R15|, 1.469367938527859385e-39, PT ;  /* 0x001000000f00780b */ /* 0x000fda0003f0c200 */
[----:B------:R-:W-:Y:S05]  /*1630*/  @P0 BRA `(.L_x_22) ;  /* 0x0000000000940947 */ /* 0x000fea0003800000 */
[----:B------:R-:W-:Y:S01]  /*1640*/  DFMA R2, R12, -R2, R6 ;  /* 0x800000020c02722b */ /* 0x000fe20000000006 */
[----:B------:R-:W-:-:S09]  /*1650*/  MOV R8, RZ ;  /* 0x000000ff00087202 */ /* 0x000fd20000000f00 */
[C---:B------:R-:W-:Y:S02]  /*1660*/  FSETP.NEU.AND P0, PT, R3.reuse, RZ, PT ;  /* 0x000000ff0300720b */ /* 0x040fe40003f0d000 */
[----:B------:R-:W-:-:S04]  /*1670*/  LOP3.LUT R5, R3, 0x80000000, R5, 0x48, !PT ;  /* 0x8000000003057812 */ /* 0x000fc800078e4805 */
[----:B------:R-:W-:-:S07]  /*1680*/  LOP3.LUT R9, R5, R9, RZ, 0xfc, !PT ;  /* 0x0000000905097212 */ /* 0x000fce00078efcff */
[----:B------:R-:W-:Y:S05]  /*1690*/  @!P0 BRA `(.L_x_22) ;  /* 0x00000000007c8947 */ /* 0x000fea0003800000 */
[----:B------:R-:W-:Y:S01]  /*16a0*/  IMAD.MOV R3, RZ, RZ, -R11 ;  /* 0x000000ffff037224 */ /* 0x000fe200078e0a0b */
[----:B------:R-:W-:Y:S01]  /*16b0*/  DMUL.RP R8, R12, R8 ;  /* 0x000000080c087228 */ /* 0x000fe20000008000 */
[----:B------:R-:W-:-:S06]  /*16c0*/  IMAD.MOV.U32 R2, RZ, RZ, RZ ;  /* 0x000000ffff027224 */ /* 0x000fcc00078e00ff */
[----:B------:R-:W-:-:S03]  /*16d0*/  DFMA R2, R14, -R2, R12 ;  /* 0x800000020e02722b */ /* 0x000fc6000000000c */
[----:B------:R-:W-:-:S03]  /*16e0*/  LOP3.LUT R5, R9, R5, RZ, 0x3c, !PT ;  /* 0x0000000509057212 */ /* 0x000fc600078e3cff */
[----:B------:R-:W-:-:S04]  /*16f0*/  IADD3 R2, PT, PT, -R11, -0x43300000, RZ ;  /* 0xbcd000000b027810 */ /* 0x000fc80007ffe1ff */
[----:B------:R-:W-:-:S04]  /*1700*/  FSETP.NEU.AND P0, PT, |R3|, R2, PT ;  /* 0x000000020300720b */ /* 0x000fc80003f0d200 */
[----:B------:R-:W-:Y:S02]  /*1710*/  FSEL R14, R8, R14, !P0 ;  /* 0x0000000e080e7208 */ /* 0x000fe40004000000 */
[----:B------:R-:W-:Y:S01]  /*1720*/  FSEL R15, R5, R15, !P0 ;  /* 0x0000000f050f7208 */ /* 0x000fe20004000000 */
[----:B------:R-:W-:Y:S06]  /*1730*/  BRA `(.L_x_22) ;  /* 0x0000000000547947 */ /* 0x000fec0003800000 */
.L_x_21:
[----:B------:R-:W-:-:S14]  /*1740*/  DSETP.NAN.AND P0, PT, R8, R8, PT ;  /* 0x000000080800722a */ /* 0x000fdc0003f08000 */
[----:B------:R-:W-:Y:S05]  /*1750*/  @P0 BRA `(.L_x_23) ;  /* 0x0000000000440947 */ /* 0x000fea0003800000 */
[----:B------:R-:W-:-:S14]  /*1760*/  DSETP.NAN.AND P0, PT, R4, R4, PT ;  /* 0x000000040400722a */ /* 0x000fdc0003f08000 */
[----:B------:R-:W-:Y:S05]  /*1770*/  @P0 BRA `(.L_x_24) ;  /* 0x0000000000300947 */ /* 0x000fea0003800000 */
[----:B------:R-:W-:Y:S01]  /*1780*/  ISETP.NE.AND P0, PT, R21, R20, PT ;  /* 0x000000141500720c */ /* 0x000fe20003f05270 */
[----:B------:R-:W-:Y:S02]  /*1790*/  IMAD.MOV.U32 R14, RZ, RZ, 0x0 ;  /* 0x00000000ff0e7424 */ /* 0x000fe400078e00ff */
[----:B------:R-:W-:-:S10]  /*17a0*/  IMAD.MOV.U32 R15, RZ, RZ, -0x80000 ;  /* 0xfff80000ff0f7424 */ /* 0x000fd400078e00ff */
[----:B------:R-:W-:Y:S05]  /*17b0*/  @!P0 BRA `(.L_x_22) ;  /* 0x0000000000348947 */ /* 0x000fea0003800000 */
[----:B------:R-:W-:Y:S02]  /*17c0*/  ISETP.NE.AND P0, PT, R21, 0x7ff00000, PT ;  /* 0x7ff000001500780c */ /* 0x000fe40003f05270 */
[----:B------:R-:W-:Y:S02]  /*17d0*/  LOP3.LUT R15, R9, 0x80000000, R5, 0x48, !PT ;  /* 0x80000000090f7812 */ /* 0x000fe400078e4805 */
[----:B------:R-:W-:-:S13]  /*17e0*/  ISETP.EQ.OR P0, PT, R20, RZ, !P0 ;  /* 0x000000ff1400720c */ /* 0x000fda0004702670 */
[----:B------:R-:W-:Y:S01]  /*17f0*/  @P0 LOP3.LUT R2, R15, 0x7ff00000, RZ, 0xfc, !PT ;  /* 0x7ff000000f020812 */ /* 0x000fe200078efcff */
[----:B------:R-:W-:Y:S02]  /*1800*/  @!P0 IMAD.MOV.U32 R14, RZ, RZ, RZ ;  /* 0x000000ffff0e8224 */ /* 0x000fe400078e00ff */
[----:B------:R-:W-:Y:S01]  /*1810*/  @P0 IMAD.MOV.U32 R14, RZ, RZ, RZ ;  /* 0x000000ffff0e0224 */ /* 0x000fe200078e00ff */
[----:B------:R-:W-:Y:S01]  /*1820*/  @P0 MOV R15, R2 ;  /* 0x00000002000f0202 */ /* 0x000fe20000000f00 */
[----:B------:R-:W-:Y:S06]  /*1830*/  BRA `(.L_x_22) ;  /* 0x0000000000147947 */ /* 0x000fec0003800000 */
.L_x_24:
[----:B------:R-:W-:Y:S01]  /*1840*/  LOP3.LUT R15, R5, 0x80000, RZ, 0xfc, !PT ;  /* 0x00080000050f7812 */ /* 0x000fe200078efcff */
[----:B------:R-:W-:Y:S01]  /*1850*/  IMAD.MOV.U32 R14, RZ, RZ, R4 ;  /* 0x000000ffff0e7224 */ /* 0x000fe200078e0004 */
[----:B------:R-:W-:Y:S06]  /*1860*/  BRA `(.L_x_22) ;  /* 0x0000000000087947 */ /* 0x000fec0003800000 */
.L_x_23:
[----:B------:R-:W-:Y:S01]  /*1870*/  LOP3.LUT R15, R9, 0x80000, RZ, 0xfc, !PT ;  /* 0x00080000090f7812 */ /* 0x000fe200078efcff */
[----:B------:R-:W-:-:S07]  /*1880*/  IMAD.MOV.U32 R14, RZ, RZ, R8 ;  /* 0x000000ffff0e7224 */ /* 0x000fce00078e0008 */
.L_x_22:
[----:B------:R-:W-:Y:S02]  /*1890*/  IMAD.MOV.U32 R11, RZ, RZ, 0x0 ;  /* 0x00000000ff0b7424 */ /* 0x000fe400078e00ff */
[----:B------:R-:W-:Y:S02]  /*18a0*/  IMAD.MOV.U32 R2, RZ, RZ, R14 ;  /* 0x000000ffff027224 */ /* 0x000fe400078e000e */
[----:B------:R-:W-:Y:S01]  /*18b0*/  IMAD.MOV.U32 R3, RZ, RZ, R15 ;  /* 0x000000ffff037224 */ /* 0x000fe200078e000f */
[----:B------:R-:W-:Y:S06]  /*18c0*/  RET.REL.NODEC R10 `(_Z10updateListPiiiiii) ;  /* 0xffffffe40acc7950 */ /* 0x000fec0003c3ffff */
.L_x_25:
[----:B------:R-:W-:-:S00]  /*18d0*/  BRA `(.L_x_25) ;  /* 0xfffffffc00fc7947 */ /* 0x000fc0000383ffff */
[----:B------:R-:W-:-:S00]  /*18e0*/  NOP ;  /* 0x0000000000007918 */ /* 0x000fc00000000000 */
        /* <DEDUP_REMOVED lines=9> */
.L_x_26:


//--------------------- .nv.shared._Z10updateListPiiiiii --------------------------
	.section	.nv.shared._Z10updateListPiiiiii,"aw",@nobits
	.sectionflags	@""
	.align	16
	.zero		1024


//--------------------- .nv.shared.reserved.0     --------------------------
	.section	.nv.shared.reserved.0,"aw",@nobits
	.weak		__nv_reservedSMEM_offset_0_alias
	.size		__nv_reservedSMEM_offset_0_alias, 0, 64
	.other		__nv_reservedSMEM_offset_0_alias,@"STO_CUDA_RESERVED_SHARED STV_DEFAULT"
__nv_reservedSMEM_offset_0_alias:
	.zero		0
	.zero		64


//--------------------- .nv.constant0._Z10updateListPiiiiii --------------------------
	.section	.nv.constant0._Z10updateListPiiiiii,"a",@progbits
	.sectionflags	@""
	.align	4
.nv.constant0._Z10updateListPiiiiii:
	.zero		924


//--------------------- SYMBOLS --------------------------

	.type		.nv.reservedSmem.offset0,@object
	.size		.nv.reservedSmem.offset0,0x4
	.type		.nv.reservedSmem.cap,@object
	.size		.nv.reservedSmem.cap,0x4
